//
// Generated by NVIDIA NVVM Compiler
//
// Compiler Build ID: CL-36424714
// Cuda compilation tools, release 13.0, V13.0.88
// Based on NVVM 20.0.0
//

.version 9.0
.target sm_100
.address_size 64

	// .globl	_Z9prefixSumPfi
// _ZZ9prefixSumPfiE5mat_s has been demoted
// _ZZ10prefixSum2PfiE5mat_s has been demoted

.visible .entry _Z9prefixSumPfi(
	.param .u64 .ptr .align 1 _Z9prefixSumPfi_param_0,
	.param .u32 _Z9prefixSumPfi_param_1
)
{
	.reg .pred 	%p<7>;
	.reg .b32 	%r<18>;
	.reg .b32 	%f<9>;
	.reg .b64 	%rd<5>;
	// demoted variable
	.shared .align 4 .b8 _ZZ9prefixSumPfiE5mat_s[128];
	ld.param.u64 	%rd2, [_Z9prefixSumPfi_param_0];
	ld.param.u32 	%r7, [_Z9prefixSumPfi_param_1];
	cvta.to.global.u64 	%rd3, %rd2;
	mov.u32 	%r8, %ctaid.x;
	mov.u32 	%r1, %ntid.x;
	mov.u32 	%r2, %tid.x;
	mad.lo.s32 	%r3, %r8, %r1, %r2;
	setp.ge.s32 	%p1, %r3, %r7;
	mul.wide.s32 	%rd4, %r3, 4;
	add.s64 	%rd1, %rd3, %rd4;
	shl.b32 	%r9, %r2, 2;
	mov.u32 	%r10, _ZZ9prefixSumPfiE5mat_s;
	add.s32 	%r4, %r10, %r9;
	@%p1 bra 	$L__BB0_2;
	ld.global.f32 	%f3, [%rd1];
	st.shared.f32 	[%r4], %f3;
	bra.uni 	$L__BB0_3;
$L__BB0_2:
	mov.b32 	%r11, 0;
	st.shared.u32 	[%r4], %r11;
$L__BB0_3:
	setp.lt.u32 	%p2, %r1, 2;
	@%p2 bra 	$L__BB0_10;
	mov.b32 	%r17, 1;
$L__BB0_5:
	bar.sync 	0;
	setp.lt.u32 	%p3, %r2, %r17;
	mov.f32 	%f8, 0f00000000;
	@%p3 bra 	$L__BB0_7;
	ld.shared.f32 	%f5, [%r4];
	sub.s32 	%r13, %r2, %r17;
	shl.b32 	%r14, %r13, 2;
	add.s32 	%r16, %r10, %r14;
	ld.shared.f32 	%f6, [%r16];
	add.f32 	%f8, %f5, %f6;
$L__BB0_7:
	setp.lt.u32 	%p4, %r2, %r17;
	bar.sync 	0;
	@%p4 bra 	$L__BB0_9;
	st.shared.f32 	[%r4], %f8;
$L__BB0_9:
	shl.b32 	%r17, %r17, 1;
	setp.lt.u32 	%p5, %r17, %r1;
	@%p5 bra 	$L__BB0_5;
$L__BB0_10:
	setp.ge.s32 	%p6, %r3, %r7;
	@%p6 bra 	$L__BB0_12;
	ld.shared.f32 	%f7, [%r4];
	st.global.f32 	[%rd1], %f7;
$L__BB0_12:
	ret;

}
	// .globl	_Z10prefixSum2Pfi
.visible .entry _Z10prefixSum2Pfi(
	.param .u64 .ptr .align 1 _Z10prefixSum2Pfi_param_0,
	.param .u32 _Z10prefixSum2Pfi_param_1
)
{
	.reg .pred 	%p<12>;
	.reg .b32 	%r<41>;
	.reg .b32 	%f<20>;
	.reg .b64 	%rd<7>;
	// demoted variable
	.shared .align 4 .b8 _ZZ10prefixSum2PfiE5mat_s[128];
	ld.param.u64 	%rd4, [_Z10prefixSum2Pfi_param_0];
	ld.param.u32 	%r11, [_Z10prefixSum2Pfi_param_1];
	cvta.to.global.u64 	%rd1, %rd4;
	mov.u32 	%r12, %ctaid.x;
	mov.u32 	%r1, %ntid.x;
	mul.lo.s32 	%r13, %r1, %r12;
	shl.b32 	%r14, %r13, 1;
	mov.u32 	%r2, %tid.x;
	add.s32 	%r3, %r14, %r2;
	setp.ge.s32 	%p1, %r3, %r11;
	mul.wide.s32 	%rd5, %r3, 4;
	add.s64 	%rd2, %rd1, %rd5;
	shl.b32 	%r15, %r2, 2;
	mov.u32 	%r16, _ZZ10prefixSum2PfiE5mat_s;
	add.s32 	%r4, %r16, %r15;
	@%p1 bra 	$L__BB1_2;
	ld.global.f32 	%f1, [%rd2];
	st.shared.f32 	[%r4], %f1;
$L__BB1_2:
	add.s32 	%r17, %r3, %r1;
	setp.ge.u32 	%p2, %r17, %r11;
	mul.wide.u32 	%rd6, %r17, 4;
	add.s64 	%rd3, %rd1, %rd6;
	shl.b32 	%r18, %r1, 2;
	add.s32 	%r5, %r4, %r18;
	@%p2 bra 	$L__BB1_4;
	ld.global.f32 	%f2, [%rd3];
	st.shared.f32 	[%r5], %f2;
$L__BB1_4:
	setp.lt.u32 	%p3, %r1, 2;
	@%p3 bra 	$L__BB1_9;
	shl.b32 	%r20, %r2, 1;
	add.s32 	%r6, %r20, 2;
	mov.b32 	%r40, 1;
$L__BB1_6:
	bar.sync 	0;
	mul.lo.s32 	%r9, %r40, %r6;
	setp.gt.u32 	%p4, %r9, 32;
	@%p4 bra 	$L__BB1_8;
	sub.s32 	%r21, %r9, %r40;
	shl.b32 	%r22, %r21, 2;
	add.s32 	%r24, %r16, %r22;
	ld.shared.f32 	%f3, [%r24+-4];
	shl.b32 	%r25, %r40, 2;
	add.s32 	%r26, %r24, %r25;
	ld.shared.f32 	%f4, [%r26+-4];
	add.f32 	%f5, %f3, %f4;
	st.shared.f32 	[%r26+-4], %f5;
$L__BB1_8:
	shl.b32 	%r40, %r40, 1;
	setp.lt.u32 	%p5, %r40, %r1;
	@%p5 bra 	$L__BB1_6;
$L__BB1_9:
	shl.b32 	%r27, %r2, 1;
	add.s32 	%r7, %r27, 2;
	bar.sync 	0;
	setp.lt.u32 	%p6, %r2, 2;
	@%p6 bra 	$L__BB1_10;
	bra.uni 	$L__BB1_11;
$L__BB1_10:
	shl.b32 	%r28, %r7, 5;
	add.s32 	%r30, %r16, %r28;
	ld.shared.f32 	%f6, [%r30+-4];
	ld.shared.f32 	%f7, [%r30+28];
	add.f32 	%f8, %f6, %f7;
	st.shared.f32 	[%r30+28], %f8;
$L__BB1_11:
	bar.sync 	0;
	setp.gt.u32 	%p7, %r2, 3;
	@%p7 bra 	$L__BB1_13;
	shl.b32 	%r31, %r7, 4;
	add.s32 	%r33, %r16, %r31;
	ld.shared.f32 	%f9, [%r33+-4];
	ld.shared.f32 	%f10, [%r33+12];
	add.f32 	%f11, %f9, %f10;
	st.shared.f32 	[%r33+12], %f11;
$L__BB1_13:
	bar.sync 	0;
	setp.gt.u32 	%p8, %r2, 7;
	@%p8 bra 	$L__BB1_15;
	shl.b32 	%r34, %r7, 3;
	add.s32 	%r36, %r16, %r34;
	ld.shared.f32 	%f12, [%r36+-4];
	ld.shared.f32 	%f13, [%r36+4];
	add.f32 	%f14, %f12, %f13;
	st.shared.f32 	[%r36+4], %f14;
$L__BB1_15:
	bar.sync 	0;
	setp.gt.u32 	%p9, %r2, 15;
	@%p9 bra 	$L__BB1_17;
	add.s32 	%r38, %r4, %r15;
	ld.shared.f32 	%f15, [%r38+4];
	ld.shared.f32 	%f16, [%r38+8];
	add.f32 	%f17, %f15, %f16;
	st.shared.f32 	[%r38+8], %f17;
$L__BB1_17:
	setp.ge.s32 	%p10, %r3, %r11;
	@%p10 bra 	$L__BB1_19;
	ld.shared.f32 	%f18, [%r4];
	st.global.f32 	[%rd2], %f18;
$L__BB1_19:
	add.s32 	%r39, %r2, %r1;
	setp.ge.u32 	%p11, %r39, %r11;
	@%p11 bra 	$L__BB1_21;
	ld.shared.f32 	%f19, [%r5];
	st.global.f32 	[%rd3], %f19;
$L__BB1_21:
	ret;

}


// ===== COMPILED SASS (sm_100) =====

	.target	sm_100

	.elftype	@"ET_EXEC"


//--------------------- .note.nv.tkinfo           --------------------------
	.section	.note.nv.tkinfo,"",@"SHT_NOTE"
	.sectionflags	@"SHF_NOTE_NV_TKINFO"
	.tkinfo
        /*0018*/ 	.word	0x00000002
        /*0030*/ 	.string	""
        /*0030*/ 	.string	"ptxas"
        /*0030*/ 	.string	"Cuda compilation tools, release 13.0, V13.0.88"
        /*0030*/ 	.string	"Build cuda_13.0.r13.0/compiler.36424714_0"
        /*0030*/ 	.string	"-arch sm_100 -m 64 "



//--------------------- .note.nv.cuinfo           --------------------------
	.section	.note.nv.cuinfo,"",@"SHT_NOTE"
	.sectionflags	@"SHF_NOTE_NV_CUINFO"
        /*0018*/ 	.short	0x0002
        /*001a*/ 	.short	0x0064
        /*001c*/ 	.short	0x0082
	.zero		2


//--------------------- .nv.info                  --------------------------
	.section	.nv.info,"",@"SHT_CUDA_INFO"
	.align	4


	//----- nvinfo : EIATTR_REGCOUNT
	.align		4
        /*0000*/ 	.byte	0x04, 0x2f
        /*0002*/ 	.short	(.L_1 - .L_0)
	.align		4
.L_0:
        /*0004*/ 	.word	index@(_Z9prefixSumPfi)
        /*0008*/ 	.word	0x0000000e


	//----- nvinfo : EIATTR_FRAME_SIZE
	.align		4
.L_1:
        /*000c*/ 	.byte	0x04, 0x11
        /*000e*/ 	.short	(.L_3 - .L_2)
	.align		4
.L_2:
        /*0010*/ 	.word	index@(_Z9prefixSumPfi)
        /*0014*/ 	.word	0x00000000


	//----- nvinfo : EIATTR_REGCOUNT
	.align		4
.L_3:
        /*0018*/ 	.byte	0x04, 0x2f
        /*001a*/ 	.short	(.L_5 - .L_4)
	.align		4
.L_4:
        /*001c*/ 	.word	index@(_Z10prefixSum2Pfi)
        /*0020*/ 	.word	0x00000014


	//----- nvinfo : EIATTR_FRAME_SIZE
	.align		4
.L_5:
        /*0024*/ 	.byte	0x04, 0x11
        /*0026*/ 	.short	(.L_7 - .L_6)
	.align		4
.L_6:
        /*0028*/ 	.word	index@(_Z10prefixSum2Pfi)
        /*002c*/ 	.word	0x00000000


	//----- nvinfo : EIATTR_MIN_STACK_SIZE
	.align		4
.L_7:
        /*0030*/ 	.byte	0x04, 0x12
        /*0032*/ 	.short	(.L_9 - .L_8)
	.align		4
.L_8:
        /*0034*/ 	.word	index@(_Z10prefixSum2Pfi)
        /*0038*/ 	.word	0x00000000


	//----- nvinfo : EIATTR_MIN_STACK_SIZE
	.align		4
.L_9:
        /*003c*/ 	.byte	0x04, 0x12
        /*003e*/ 	.short	(.L_11 - .L_10)
	.align		4
.L_10:
        /*0040*/ 	.word	index@(_Z9prefixSumPfi)
        /*0044*/ 	.word	0x00000000
.L_11:


//--------------------- .nv.compat                --------------------------
	.section	.nv.compat,"",@"SHT_CUDA_COMPAT_INFO"
	.align	4
        /*0000*/ 	.byte	0x02, 0x09, 0x00, 0x00, 0x02, 0x02, 0x01, 0x00, 0x02, 0x05, 0x05, 0x00, 0x03, 0x07, 0x01, 0x01
        /*0010*/ 	.byte	0x02, 0x03, 0x00, 0x00, 0x02, 0x06, 0x01, 0x00, 0x04, 0x0b, 0x08, 0x00, 0x09, 0x00, 0x00, 0x00
        /*0020*/ 	.byte	0x00, 0x00, 0x00, 0x00


//--------------------- .nv.info._Z10prefixSum2Pfi --------------------------
	.section	.nv.info._Z10prefixSum2Pfi,"",@"SHT_CUDA_INFO"
	.sectionflags	@""
	.align	4


	//----- nvinfo : EIATTR_CUDA_API_VERSION
	.align		4
        /*0000*/ 	.byte	0x04, 0x37
        /*0002*/ 	.short	(.L_13 - .L_12)
.L_12:
        /*0004*/ 	.word	0x00000082


	//----- nvinfo : EIATTR_KPARAM_INFO
	.align		4
.L_13:
        /*0008*/ 	.byte	0x04, 0x17
        /*000a*/ 	.short	(.L_15 - .L_14)
.L_14:
        /*000c*/ 	.word	0x00000000
        /*0010*/ 	.short	0x0001
        /*0012*/ 	.short	0x0008
        /*0014*/ 	.byte	0x00, 0xf0, 0x11, 0x00


	//----- nvinfo : EIATTR_KPARAM_INFO
	.align		4
.L_15:
        /*0018*/ 	.byte	0x04, 0x17
        /*001a*/ 	.short	(.L_17 - .L_16)
.L_16:
        /*001c*/ 	.word	0x00000000
        /*0020*/ 	.short	0x0000
        /*0022*/ 	.short	0x0000
        /*0024*/ 	.byte	0x00, 0xf5, 0x21, 0x00


	//----- nvinfo : EIATTR_SPARSE_MMA_MASK
	.align		4
.L_17:
        /*0028*/ 	.byte	0x03, 0x50
        /*002a*/ 	.short	0x0000


	//----- nvinfo : EIATTR_MAXREG_COUNT
	.align		4
        /*002c*/ 	.byte	0x03, 0x1b
        /*002e*/ 	.short	0x00ff


	//----- nvinfo : EIATTR_NUM_BARRIERS
	.align		4
        /*0030*/ 	.byte	0x02, 0x4c
        /*0032*/ 	.byte	0x01
	.zero		1


	//----- nvinfo : EIATTR_MERCURY_ISA_VERSION
	.align		4
        /*0034*/ 	.byte	0x03, 0x5f
        /*0036*/ 	.short	0x0101


	//----- nvinfo : EIATTR_VRC_CTA_INIT_COUNT
	.align		4
        /*0038*/ 	.byte	0x02, 0x4a
	.zero		1
	.zero		1


	//----- nvinfo : EIATTR_EXIT_INSTR_OFFSETS
	.align		4
        /*003c*/ 	.byte	0x04, 0x1c
        /*003e*/ 	.short	(.L_19 - .L_18)


	//   ....[0]....
.L_18:
        /*0040*/ 	.word	0x000004a0


	//   ....[1]....
        /*0044*/ 	.word	0x000004d0


	//----- nvinfo : EIATTR_CBANK_PARAM_SIZE
	.align		4
.L_19:
        /*0048*/ 	.byte	0x03, 0x19
        /*004a*/ 	.short	0x000c


	//----- nvinfo : EIATTR_PARAM_CBANK
	.align		4
        /*004c*/ 	.byte	0x04, 0x0a
        /*004e*/ 	.short	(.L_21 - .L_20)
	.align		4
.L_20:
        /*0050*/ 	.word	index@(.nv.constant0._Z10prefixSum2Pfi)
        /*0054*/ 	.short	0x0380
        /*0056*/ 	.short	0x000c


	//----- nvinfo : EIATTR_SW_WAR
	.align		4
.L_21:
        /*0058*/ 	.byte	0x04, 0x36
        /*005a*/ 	.short	(.L_23 - .L_22)
.L_22:
        /*005c*/ 	.word	0x00000008
.L_23:


//--------------------- .nv.info._Z9prefixSumPfi  --------------------------
	.section	.nv.info._Z9prefixSumPfi,"",@"SHT_CUDA_INFO"
	.sectionflags	@""
	.align	4


	//----- nvinfo : EIATTR_CUDA_API_VERSION
	.align		4
        /*0000*/ 	.byte	0x04, 0x37
        /*0002*/ 	.short	(.L_25 - .L_24)
.L_24:
        /*0004*/ 	.word	0x00000082


	//----- nvinfo : EIATTR_KPARAM_INFO
	.align		4
.L_25:
        /*0008*/ 	.byte	0x04, 0x17
        /*000a*/ 	.short	(.L_27 - .L_26)
.L_26:
        /*000c*/ 	.word	0x00000000
        /*0010*/ 	.short	0x0001
        /*0012*/ 	.short	0x0008
        /*0014*/ 	.byte	0x00, 0xf0, 0x11, 0x00


	//----- nvinfo : EIATTR_KPARAM_INFO
	.align		4
.L_27:
        /*0018*/ 	.byte	0x04, 0x17
        /*001a*/ 	.short	(.L_29 - .L_28)
.L_28:
        /*001c*/ 	.word	0x00000000
        /*0020*/ 	.short	0x0000
        /*0022*/ 	.short	0x0000
        /*0024*/ 	.byte	0x00, 0xf5, 0x21, 0x00


	//----- nvinfo : EIATTR_SPARSE_MMA_MASK
	.align		4
.L_29:
        /*0028*/ 	.byte	0x03, 0x50
        /*002a*/ 	.short	0x0000


	//----- nvinfo : EIATTR_MAXREG_COUNT
	.align		4
        /*002c*/ 	.byte	0x03, 0x1b
        /*002e*/ 	.short	0x00ff


	//----- nvinfo : EIATTR_NUM_BARRIERS
	.align		4
        /*0030*/ 	.byte	0x02, 0x4c
        /*0032*/ 	.byte	0x01
	.zero		1


	//----- nvinfo : EIATTR_MERCURY_ISA_VERSION
	.align		4
        /*0034*/ 	.byte	0x03, 0x5f
        /*0036*/ 	.short	0x0101


	//----- nvinfo : EIATTR_VRC_CTA_INIT_COUNT
	.align		4
        /*0038*/ 	.byte	0x02, 0x4a
	.zero		1
	.zero		1


	//----- nvinfo : EIATTR_EXIT_INSTR_OFFSETS
	.align		4
        /*003c*/ 	.byte	0x04, 0x1c
        /*003e*/ 	.short	(.L_31 - .L_30)


	//   ....[0]....
.L_30:
        /*0040*/ 	.word	0x00000230


	//   ....[1]....
        /*0044*/ 	.word	0x00000260


	//----- nvinfo : EIATTR_CBANK_PARAM_SIZE
	.align		4
.L_31:
        /*0048*/ 	.byte	0x03, 0x19
        /*004a*/ 	.short	0x000c


	//----- nvinfo : EIATTR_PARAM_CBANK
	.align		4
        /*004c*/ 	.byte	0x04, 0x0a
        /*004e*/ 	.short	(.L_33 - .L_32)
	.align		4
.L_32:
        /*0050*/ 	.word	index@(.nv.constant0._Z9prefixSumPfi)
        /*0054*/ 	.short	0x0380
        /*0056*/ 	.short	0x000c


	//----- nvinfo : EIATTR_SW_WAR
	.align		4
.L_33:
        /*0058*/ 	.byte	0x04, 0x36
        /*005a*/ 	.short	(.L_35 - .L_34)
.L_34:
        /*005c*/ 	.word	0x00000008
.L_35:


//--------------------- .nv.callgraph             --------------------------
	.section	.nv.callgraph,"",@"SHT_CUDA_CALLGRAPH"
	.align	4
	.sectionentsize	8
	.align		4
        /*0000*/ 	.word	0x00000000
	.align		4
        /*0004*/ 	.word	0xffffffff
	.align		4
        /*0008*/ 	.word	0x00000000
	.align		4
        /*000c*/ 	.word	0xfffffffe
	.align		4
        /*0010*/ 	.word	0x00000000
	.align		4
        /*0014*/ 	.word	0xfffffffd
	.align		4
        /*0018*/ 	.word	0x00000000
	.align		4
        /*001c*/ 	.word	0xfffffffc


//--------------------- .text._Z10prefixSum2Pfi   --------------------------
	.section	.text._Z10prefixSum2Pfi,"ax",@progbits
	.align	128
        .global         _Z10prefixSum2Pfi
        .type           _Z10prefixSum2Pfi,@function
        .size           _Z10prefixSum2Pfi,(.L_x_6 - _Z10prefixSum2Pfi)
        .other          _Z10prefixSum2Pfi,@"STO_CUDA_ENTRY STV_DEFAULT"
_Z10prefixSum2Pfi:
.text._Z10prefixSum2Pfi:
[----:B------:R-:W-:Y:S01]  /*0000*/  LDC R1, c[0x0][0x37c] ;  /* 0x0000df00ff017b82 */ /* 0x000fe20000000800 */
[----:B------:R-:W0:Y:S07]  /*0010*/  S2R R0, SR_TID.X ;  /* 0x0000000000007919 */ /* 0x000e2e0000002100 */
[----:B------:R-:W1:Y:S01]  /*0020*/  S2UR UR4, SR_CTAID.X ;  /* 0x00000000000479c3 */ /* 0x000e620000002500 */
[----:B------:R-:W2:Y:S01]  /*0030*/  LDCU UR5, c[0x0][0x388] ;  /* 0x00007100ff0577ac */ /* 0x000ea20008000800 */
[----:B------:R-:W3:Y:S06]  /*0040*/  LDCU.64 UR6, c[0x0][0x358] ;  /* 0x00006b00ff0677ac */ /* 0x000eec0008000a00 */
[----:B------:R-:W1:Y:S08]  /*0050*/  LDC R7, c[0x0][0x360] ;  /* 0x0000d800ff077b82 */ /* 0x000e700000000800 */
[----:B------:R-:W4:Y:S01]  /*0060*/  LDC.64 R4, c[0x0][0x380] ;  /* 0x0000e000ff047b82 */ /* 0x000f220000000a00 */
[----:B-1----:R-:W-:-:S04]  /*0070*/  IMAD R3, R7, UR4, RZ ;  /* 0x0000000407037c24 */ /* 0x002fc8000f8e02ff */
[----:B0-----:R-:W-:-:S04]  /*0080*/  IMAD R6, R3, 0x2, R0 ;  /* 0x0000000203067824 */ /* 0x001fc800078e0200 */
[C---:B------:R-:W-:Y:S01]  /*0090*/  IMAD.IADD R9, R6.reuse, 0x1, R7 ;  /* 0x0000000106097824 */ /* 0x040fe200078e0207 */
[C---:B--2---:R-:W-:Y:S01]  /*00a0*/  ISETP.GE.AND P1, PT, R6.reuse, UR5, PT ;  /* 0x0000000506007c0c */ /* 0x044fe2000bf26270 */
[----:B----4-:R-:W-:-:S03]  /*00b0*/  IMAD.WIDE R2, R6, 0x4, R4 ;  /* 0x0000000406027825 */ /* 0x010fc600078e0204 */
[C---:B------:R-:W-:Y:S01]  /*00c0*/  ISETP.GE.U32.AND P2, PT, R9.reuse, UR5, PT ;  /* 0x0000000509007c0c */ /* 0x040fe2000bf46070 */
[----:B------:R-:W-:-:S08]  /*00d0*/  IMAD.WIDE.U32 R4, R9, 0x4, R4 ;  /* 0x0000000409047825 */ /* 0x000fd000078e0004 */
[----:B---3--:R-:W2:Y:S04]  /*00e0*/  @!P1 LDG.E R10, desc[UR6][R2.64] ;  /* 0x00000006020a9981 */ /* 0x008ea8000c1e1900 */
[----:B------:R-:W3:Y:S01]  /*00f0*/  @!P2 LDG.E R11, desc[UR6][R4.64] ;  /* 0x00000006040ba981 */ /* 0x000ee2000c1e1900 */
[----:B------:R-:W0:Y:S01]  /*0100*/  S2UR UR5, SR_CgaCtaId ;  /* 0x00000000000579c3 */ /* 0x000e220000008800 */
[----:B------:R-:W-:Y:S01]  /*0110*/  UMOV UR4, 0x400 ;  /* 0x0000040000047882 */ /* 0x000fe20000000000 */
[----:B------:R-:W-:Y:S02]  /*0120*/  ISETP.GE.U32.AND P3, PT, R7, 0x2, PT ;  /* 0x000000020700780c */ /* 0x000fe40003f66070 */
[----:B------:R-:W-:-:S13]  /*0130*/  ISETP.GE.U32.AND P0, PT, R0, 0x2, PT ;  /* 0x000000020000780c */ /* 0x000fda0003f06070 */
[----:B------:R-:W-:Y:S01]  /*0140*/  @!P0 LEA R16, R0, 0x40, 0x6 ;  /* 0x0000004000108811 */ /* 0x000fe200078e30ff */
[----:B0-----:R-:W-:-:S06]  /*0150*/  ULEA UR4, UR5, UR4, 0x18 ;  /* 0x0000000405047291 */ /* 0x001fcc000f8ec0ff */
[----:B------:R-:W-:-:S05]  /*0160*/  LEA R9, R0, UR4, 0x2 ;  /* 0x0000000400097c11 */ /* 0x000fca000f8e10ff */
[----:B------:R-:W-:Y:S01]  /*0170*/  IMAD R8, R7, 0x4, R9 ;  /* 0x0000000407087824 */ /* 0x000fe200078e0209 */
[----:B--2---:R0:W-:Y:S04]  /*0180*/  @!P1 STS [R9], R10 ;  /* 0x0000000a09009388 */ /* 0x0041e80000000800 */
[----:B---3--:R0:W-:Y:S01]  /*0190*/  @!P2 STS [R8], R11 ;  /* 0x0000000b0800a388 */ /* 0x0081e20000000800 */
[----:B------:R-:W-:Y:S05]  /*01a0*/  @!P3 BRA `(.L_x_0) ;  /* 0x00000000003cb947 */ /* 0x000fea0003800000 */
[----:B0-----:R-:W-:Y:S01]  /*01b0*/  LEA R10, R0, 0x2, 0x1 ;  /* 0x00000002000a7811 */ /* 0x001fe200078e08ff */
[----:B------:R-:W-:-:S07]  /*01c0*/  IMAD.MOV.U32 R11, RZ, RZ, 0x1 ;  /* 0x00000001ff0b7424 */ /* 0x000fce00078e00ff */
.L_x_1:
[----:B------:R-:W-:Y:S01]  /*01d0*/  IMAD R12, R10, R11, RZ ;  /* 0x0000000b0a0c7224 */ /* 0x000fe200078e02ff */
[----:B------:R-:W-:Y:S04]  /*01e0*/  BAR.SYNC.DEFER_BLOCKING 0x0 ;  /* 0x0000000000007b1d */ /* 0x000fe80000010000 */
[----:B------:R-:W-:-:S13]  /*01f0*/  ISETP.GT.U32.AND P1, PT, R12, 0x20, PT ;  /* 0x000000200c00780c */ /* 0x000fda0003f24070 */
[----:B------:R-:W-:-:S04]  /*0200*/  @!P1 IADD3 R12, PT, PT, R12, -R11, RZ ;  /* 0x8000000b0c0c9210 */ /* 0x000fc80007ffe0ff */
[----:B------:R-:W-:-:S05]  /*0210*/  @!P1 LEA R12, R12, UR4, 0x2 ;  /* 0x000000040c0c9c11 */ /* 0x000fca000f8e10ff */
[C---:B------:R-:W-:Y:S02]  /*0220*/  @!P1 IMAD R13, R11.reuse, 0x4, R12 ;  /* 0x000000040b0d9824 */ /* 0x040fe400078e020c */
[----:B------:R-:W-:Y:S01]  /*0230*/  @!P1 LDS R12, [R12+-0x4] ;  /* 0xfffffc000c0c9984 */ /* 0x000fe20000000800 */
[----:B------:R-:W-:-:S03]  /*0240*/  IMAD.SHL.U32 R11, R11, 0x2, RZ ;  /* 0x000000020b0b7824 */ /* 0x000fc600078e00ff */
[----:B------:R-:W0:Y:S02]  /*0250*/  @!P1 LDS R15, [R13+-0x4] ;  /* 0xfffffc000d0f9984 */ /* 0x000e240000000800 */
[----:B0-----:R-:W-:-:S05]  /*0260*/  @!P1 FADD R14, R12, R15 ;  /* 0x0000000f0c0e9221 */ /* 0x001fca0000000000 */
[----:B------:R1:W-:Y:S01]  /*0270*/  @!P1 STS [R13+-0x4], R14 ;  /* 0xfffffc0e0d009388 */ /* 0x0003e20000000800 */
[----:B------:R-:W-:-:S13]  /*0280*/  ISETP.GE.U32.AND P1, PT, R11, R7, PT ;  /* 0x000000070b00720c */ /* 0x000fda0003f26070 */
[----:B-1----:R-:W-:Y:S05]  /*0290*/  @!P1 BRA `(.L_x_1) ;  /* 0xfffffffc00cc9947 */ /* 0x002fea000383ffff */
.L_x_0:
[----:B------:R-:W-:Y:S01]  /*02a0*/  BAR.SYNC.DEFER_BLOCKING 0x0 ;  /* 0x0000000000007b1d */ /* 0x000fe20000010000 */
[----:B------:R-:W-:-:S05]  /*02b0*/  ISETP.GT.U32.AND P1, PT, R0, 0x3, PT ;  /* 0x000000030000780c */ /* 0x000fca0003f24070 */
[----:B0-----:R-:W-:Y:S04]  /*02c0*/  @!P0 LDS R10, [R16+UR4+-0x4] ;  /* 0xfffffc04100a8984 */ /* 0x001fe80008000800 */
[----:B------:R-:W0:Y:S02]  /*02d0*/  @!P0 LDS R11, [R16+UR4+0x1c] ;  /* 0x00001c04100b8984 */ /* 0x000e240008000800 */
[----:B0-----:R-:W-:Y:S02]  /*02e0*/  @!P0 FADD R11, R10, R11 ;  /* 0x0000000b0a0b8221 */ /* 0x001fe40000000000 */
[----:B------:R-:W-:-:S03]  /*02f0*/  @!P1 LEA R10, R0, 0x20, 0x5 ;  /* 0x00000020000a9811 */ /* 0x000fc600078e28ff */
[----:B------:R-:W-:Y:S01]  /*0300*/  @!P0 STS [R16+UR4+0x1c], R11 ;  /* 0x00001c0b10008988 */ /* 0x000fe20008000804 */
[----:B------:R-:W-:Y:S01]  /*0310*/  BAR.SYNC.DEFER_BLOCKING 0x0 ;  /* 0x0000000000007b1d */ /* 0x000fe20000010000 */
[----:B------:R-:W-:-:S05]  /*0320*/  ISETP.GT.U32.AND P0, PT, R0, 0x7, PT ;  /* 0x000000070000780c */ /* 0x000fca0003f04070 */
[----:B------:R-:W-:Y:S04]  /*0330*/  @!P1 LDS R12, [R10+UR4+-0x4] ;  /* 0xfffffc040a0c9984 */ /* 0x000fe80008000800 */
[----:B------:R-:W0:Y:S02]  /*0340*/  @!P1 LDS R13, [R10+UR4+0xc] ;  /* 0x00000c040a0d9984 */ /* 0x000e240008000800 */
[----:B0-----:R-:W-:Y:S02]  /*0350*/  @!P1 FADD R13, R12, R13 ;  /* 0x0000000d0c0d9221 */ /* 0x001fe40000000000 */
[----:B------:R-:W-:-:S03]  /*0360*/  @!P0 LEA R12, R0, 0x10, 0x4 ;  /* 0x00000010000c8811 */ /* 0x000fc600078e20ff */
[----:B------:R-:W-:Y:S01]  /*0370*/  @!P1 STS [R10+UR4+0xc], R13 ;  /* 0x00000c0d0a009988 */ /* 0x000fe20008000804 */
[----:B------:R-:W-:Y:S01]  /*0380*/  BAR.SYNC.DEFER_BLOCKING 0x0 ;  /* 0x0000000000007b1d */ /* 0x000fe20000010000 */
[----:B------:R-:W-:-:S13]  /*0390*/  ISETP.GT.U32.AND P1, PT, R0, 0xf, PT ;  /* 0x0000000f0000780c */ /* 0x000fda0003f24070 */
[----:B------:R-:W-:Y:S01]  /*03a0*/  @!P1 LEA R11, R0, R9, 0x2 ;  /* 0x00000009000b9211 */ /* 0x000fe200078e10ff */
[----:B------:R-:W-:Y:S01]  /*03b0*/  IMAD.IADD R0, R7, 0x1, R0 ;  /* 0x0000000107007824 */ /* 0x000fe200078e0200 */
[----:B------:R-:W-:Y:S04]  /*03c0*/  @!P0 LDS R14, [R12+UR4+-0x4] ;  /* 0xfffffc040c0e8984 */ /* 0x000fe80008000800 */
[----:B------:R-:W0:Y:S02]  /*03d0*/  @!P0 LDS R15, [R12+UR4+0x4] ;  /* 0x000004040c0f8984 */ /* 0x000e240008000800 */
[----:B0-----:R-:W-:-:S05]  /*03e0*/  @!P0 FADD R15, R14, R15 ;  /* 0x0000000f0e0f8221 */ /* 0x001fca0000000000 */
[----:B------:R-:W-:Y:S01]  /*03f0*/  @!P0 STS [R12+UR4+0x4], R15 ;  /* 0x0000040f0c008988 */ /* 0x000fe20008000804 */
[----:B------:R-:W0:Y:S01]  /*0400*/  LDCU UR4, c[0x0][0x388] ;  /* 0x00007100ff0477ac */ /* 0x000e220008000800 */
[----:B------:R-:W-:Y:S01]  /*0410*/  BAR.SYNC.DEFER_BLOCKING 0x0 ;  /* 0x0000000000007b1d */ /* 0x000fe20000010000 */
[----:B0-----:R-:W-:Y:S02]  /*0420*/  ISETP.GE.AND P2, PT, R6, UR4, PT ;  /* 0x0000000406007c0c */ /* 0x001fe4000bf46270 */
[----:B------:R-:W-:-:S03]  /*0430*/  ISETP.GE.U32.AND P0, PT, R0, UR4, PT ;  /* 0x0000000400007c0c */ /* 0x000fc6000bf06070 */
[----:B------:R-:W-:Y:S04]  /*0440*/  @!P1 LDS R14, [R11+0x4] ;  /* 0x000004000b0e9984 */ /* 0x000fe80000000800 */
[----:B------:R-:W0:Y:S02]  /*0450*/  @!P1 LDS R17, [R11+0x8] ;  /* 0x000008000b119984 */ /* 0x000e240000000800 */
[----:B0-----:R-:W-:-:S05]  /*0460*/  @!P1 FADD R14, R14, R17 ;  /* 0x000000110e0e9221 */ /* 0x001fca0000000000 */
[----:B------:R-:W-:Y:S04]  /*0470*/  @!P1 STS [R11+0x8], R14 ;  /* 0x0000080e0b009388 */ /* 0x000fe80000000800 */
[----:B------:R-:W0:Y:S04]  /*0480*/  @!P2 LDS R9, [R9] ;  /* 0x000000000909a984 */ /* 0x000e280000000800 */
[----:B0-----:R0:W-:Y:S01]  /*0490*/  @!P2 STG.E desc[UR6][R2.64], R9 ;  /* 0x000000090200a986 */ /* 0x0011e2000c101906 */
[----:B------:R-:W-:Y:S05]  /*04a0*/  @P0 EXIT ;  /* 0x000000000000094d */ /* 0x000fea0003800000 */
[----:B0-----:R-:W0:Y:S04]  /*04b0*/  LDS R3, [R8] ;  /* 0x0000000008037984 */ /* 0x001e280000000800 */
[----:B0-----:R-:W-:Y:S01]  /*04c0*/  STG.E desc[UR6][R4.64], R3 ;  /* 0x0000000304007986 */ /* 0x001fe2000c101906 */
[----:B------:R-:W-:Y:S05]  /*04d0*/  EXIT ;  /* 0x000000000000794d */ /* 0x000fea0003800000 */
.L_x_2:
[----:B------:R-:W-:-:S00]  /*04e0*/  BRA `(.L_x_2) ;  /* 0xfffffffc00fc7947 */ /* 0x000fc0000383ffff */
[----:B------:R-:W-:-:S00]  /*04f0*/  NOP ;  /* 0x0000000000007918 */ /* 0x000fc00000000000 */
        /* <DEDUP_REMOVED lines=8> */
.L_x_6:


//--------------------- .text._Z9prefixSumPfi     --------------------------
	.section	.text._Z9prefixSumPfi,"ax",@progbits
	.align	128
        .global         _Z9prefixSumPfi
        .type           _Z9prefixSumPfi,@function
        .size           _Z9prefixSumPfi,(.L_x_7 - _Z9prefixSumPfi)
        .other          _Z9prefixSumPfi,@"STO_CUDA_ENTRY STV_DEFAULT"
_Z9prefixSumPfi:
.text._Z9prefixSumPfi:
[----:B------:R-:W-:Y:S01]  /*0000*/  LDC R1, c[0x0][0x37c] ;  /* 0x0000df00ff017b82 */ /* 0x000fe20000000800 */
[----:B------:R-:W0:Y:S07]  /*0010*/  S2R R11, SR_TID.X ;  /* 0x00000000000b7919 */ /* 0x000e2e0000002100 */
[----:B------:R-:W0:Y:S01]  /*0020*/  S2UR UR4, SR_CTAID.X ;  /* 0x00000000000479c3 */ /* 0x000e220000002500 */
[----:B------:R-:W1:Y:S01]  /*0030*/  LDCU UR5, c[0x0][0x388] ;  /* 0x00007100ff0577ac */ /* 0x000e620008000800 */
[----:B------:R-:W2:Y:S06]  /*0040*/  LDCU.64 UR6, c[0x0][0x358] ;  /* 0x00006b00ff0677ac */ /* 0x000eac0008000a00 */
[----:B------:R-:W0:Y:S08]  /*0050*/  LDC R8, c[0x0][0x360] ;  /* 0x0000d800ff087b82 */ /* 0x000e300000000800 */
[----:B------:R-:W3:Y:S01]  /*0060*/  LDC.64 R2, c[0x0][0x380] ;  /* 0x0000e000ff027b82 */ /* 0x000ee20000000a00 */
[----:B0-----:R-:W-:-:S05]  /*0070*/  IMAD R5, R8, UR4, R11 ;  /* 0x0000000408057c24 */ /* 0x001fca000f8e020b */
[C---:B-1----:R-:W-:Y:S01]  /*0080*/  ISETP.GE.AND P0, PT, R5.reuse, UR5, PT ;  /* 0x0000000505007c0c */ /* 0x042fe2000bf06270 */
[----:B---3--:R-:W-:-:S12]  /*0090*/  IMAD.WIDE R2, R5, 0x4, R2 ;  /* 0x0000000405027825 */ /* 0x008fd800078e0202 */
[----:B--2---:R-:W2:Y:S01]  /*00a0*/  @!P0 LDG.E R7, desc[UR6][R2.64] ;  /* 0x0000000602078981 */ /* 0x004ea2000c1e1900 */
[----:B------:R-:W0:Y:S01]  /*00b0*/  S2UR UR5, SR_CgaCtaId ;  /* 0x00000000000579c3 */ /* 0x000e220000008800 */
[----:B------:R-:W-:Y:S01]  /*00c0*/  UMOV UR4, 0x400 ;  /* 0x0000040000047882 */ /* 0x000fe20000000000 */
[----:B------:R-:W-:Y:S01]  /*00d0*/  ISETP.GE.U32.AND P1, PT, R8, 0x2, PT ;  /* 0x000000020800780c */ /* 0x000fe20003f26070 */
[----:B0-----:R-:W-:-:S06]  /*00e0*/  ULEA UR4, UR5, UR4, 0x18 ;  /* 0x0000000405047291 */ /* 0x001fcc000f8ec0ff */
[----:B------:R-:W-:-:S05]  /*00f0*/  LEA R0, R11, UR4, 0x2 ;  /* 0x000000040b007c11 */ /* 0x000fca000f8e10ff */
[----:B--2---:R0:W-:Y:S04]  /*0100*/  @!P0 STS [R0], R7 ;  /* 0x0000000700008388 */ /* 0x0041e80000000800 */
[----:B------:R0:W-:Y:S01]  /*0110*/  @P0 STS [R0], RZ ;  /* 0x000000ff00000388 */ /* 0x0001e20000000800 */
[----:B------:R-:W-:Y:S05]  /*0120*/  @!P1 BRA `(.L_x_3) ;  /* 0x0000000000389947 */ /* 0x000fea0003800000 */
[----:B------:R-:W-:-:S05]  /*0130*/  UMOV UR5, 0x1 ;  /* 0x0000000100057882 */ /* 0x000fca0000000000 */
.L_x_4:
[----:B------:R-:W-:Y:S01]  /*0140*/  BAR.SYNC.DEFER_BLOCKING 0x0 ;  /* 0x0000000000007b1d */ /* 0x000fe20000010000 */
[----:B------:R-:W-:Y:S01]  /*0150*/  ISETP.GE.U32.AND P0, PT, R11, UR5, PT ;  /* 0x000000050b007c0c */ /* 0x000fe2000bf06070 */
[----:B0-----:R-:W-:-:S12]  /*0160*/  IMAD.MOV.U32 R7, RZ, RZ, RZ ;  /* 0x000000ffff077224 */ /* 0x001fd800078e00ff */
[----:B------:R-:W-:Y:S01]  /*0170*/  @P0 VIADD R4, R11, -UR5 ;  /* 0x800000050b040c36 */ /* 0x000fe20008000000 */
[----:B------:R-:W-:-:S04]  /*0180*/  USHF.L.U32 UR5, UR5, 0x1, URZ ;  /* 0x0000000105057899 */ /* 0x000fc800080006ff */
[----:B------:R-:W-:Y:S02]  /*0190*/  @P0 LEA R6, R4, UR4, 0x2 ;  /* 0x0000000404060c11 */ /* 0x000fe4000f8e10ff */
[----:B------:R-:W-:Y:S04]  /*01a0*/  @P0 LDS R4, [R0] ;  /* 0x0000000000040984 */ /* 0x000fe80000000800 */
[----:B------:R-:W0:Y:S02]  /*01b0*/  @P0 LDS R9, [R6] ;  /* 0x0000000006090984 */ /* 0x000e240000000800 */
[----:B0-----:R-:W-:Y:S01]  /*01c0*/  @P0 FADD R7, R4, R9 ;  /* 0x0000000904070221 */ /* 0x001fe20000000000 */
[----:B------:R-:W-:Y:S06]  /*01d0*/  BAR.SYNC.DEFER_BLOCKING 0x0 ;  /* 0x0000000000007b1d */ /* 0x000fec0000010000 */
[----:B------:R1:W-:Y:S01]  /*01e0*/  @P0 STS [R0], R7 ;  /* 0x0000000700000388 */ /* 0x0003e20000000800 */
[----:B------:R-:W-:-:S13]  /*01f0*/  ISETP.LE.U32.AND P0, PT, R8, UR5, PT ;  /* 0x0000000508007c0c */ /* 0x000fda000bf03070 */
[----:B-1----:R-:W-:Y:S05]  /*0200*/  @!P0 BRA `(.L_x_4) ;  /* 0xfffffffc00cc8947 */ /* 0x002fea000383ffff */
.L_x_3:
[----:B------:R-:W1:Y:S02]  /*0210*/  LDCU UR4, c[0x0][0x388] ;  /* 0x00007100ff0477ac */ /* 0x000e640008000800 */
[----:B-1----:R-:W-:-:S13]  /*0220*/  ISETP.GE.AND P0, PT, R5, UR4, PT ;  /* 0x0000000405007c0c */ /* 0x002fda000bf06270 */
[----:B------:R-:W-:Y:S05]  /*0230*/  @P0 EXIT ;  /* 0x000000000000094d */ /* 0x000fea0003800000 */
[----:B------:R-:W1:Y:S04]  /*0240*/  LDS R5, [R0] ;  /* 0x0000000000057984 */ /* 0x000e680000000800 */
[----:B-1----:R-:W-:Y:S01]  /*0250*/  STG.E desc[UR6][R2.64], R5 ;  /* 0x0000000502007986 */ /* 0x002fe2000c101906 */
[----:B------:R-:W-:Y:S05]  /*0260*/  EXIT ;  /* 0x000000000000794d */ /* 0x000fea0003800000 */
.L_x_5:
        /* <DEDUP_REMOVED lines=9> */
.L_x_7:


//--------------------- .nv.shared._Z10prefixSum2Pfi --------------------------
	.section	.nv.shared._Z10prefixSum2Pfi,"aw",@nobits
	.sectionflags	@""
	.align	4
.nv.shared._Z10prefixSum2Pfi:
	.zero		1152


//--------------------- .nv.shared.reserved.0     --------------------------
	.section	.nv.shared.reserved.0,"aw",@nobits
	.weak		__nv_reservedSMEM_offset_0_alias
	.size		__nv_reservedSMEM_offset_0_alias, 0, 64
	.other		__nv_reservedSMEM_offset_0_alias,@"STO_CUDA_RESERVED_SHARED STV_DEFAULT"
__nv_reservedSMEM_offset_0_alias:
	.zero		0
	.zero		64


//--------------------- .nv.shared._Z9prefixSumPfi --------------------------
	.section	.nv.shared._Z9prefixSumPfi,"aw",@nobits
	.sectionflags	@""
	.align	4
.nv.shared._Z9prefixSumPfi:
	.zero		1152


//--------------------- .nv.constant0._Z10prefixSum2Pfi --------------------------
	.section	.nv.constant0._Z10prefixSum2Pfi,"a",@progbits
	.sectionflags	@""
	.align	4
.nv.constant0._Z10prefixSum2Pfi:
	.zero		908


//--------------------- .nv.constant0._Z9prefixSumPfi --------------------------
	.section	.nv.constant0._Z9prefixSumPfi,"a",@progbits
	.sectionflags	@""
	.align	4
.nv.constant0._Z9prefixSumPfi:
	.zero		908


//--------------------- SYMBOLS --------------------------

	.type		.nv.reservedSmem.offset0,@object
	.size		.nv.reservedSmem.offset0,0x4
	.type		.nv.reservedSmem.cap,@object
	.size		.nv.reservedSmem.cap,0x4
